	.headerflags	@"EF_CUDA_TEXMODE_UNIFIED EF_CUDA_64BIT_ADDRESS EF_CUDA_ACCELERATORS EF_CUDA_SM90 EF_CUDA_VIRTUAL_SM(EF_CUDA_SM90)"
	.elftype	@"ET_EXEC"


//--------------------- .nv.info                  --------------------------
	.section	.nv.info,"",@"SHT_CUDA_INFO"
	.align	4


	//----- nvinfo : EIATTR_REGCOUNT
	.align		4
        /*0000*/ 	.byte	0x04, 0x2f
        /*0002*/ 	.short	(.L_3 - .L_2)
	.align		4
.L_2:
        /*0004*/ 	.word	index@(triton_poi_fused__native_batch_norm_legit_no_training_7)
        /*0008*/ 	.word	0x00000012


	//----- nvinfo : EIATTR_MIN_STACK_SIZE
	.align		4
.L_3:
        /*000c*/ 	.byte	0x04, 0x12
        /*000e*/ 	.short	(.L_5 - .L_4)
	.align		4
.L_4:
        /*0010*/ 	.word	index@(triton_poi_fused__native_batch_norm_legit_no_training_7)
        /*0014*/ 	.word	0x00000000


	//----- nvinfo : EIATTR_FRAME_SIZE
	.align		4
.L_5:
        /*0018*/ 	.byte	0x04, 0x11
        /*001a*/ 	.short	(.L_7 - .L_6)
	.align		4
.L_6:
        /*001c*/ 	.word	index@(triton_poi_fused__native_batch_norm_legit_no_training_7)
        /*0020*/ 	.word	0x00000000


	//----- nvinfo : EIATTR_MIN_STACK_SIZE
	.align		4
.L_7:
        /*0024*/ 	.byte	0x04, 0x12
        /*0026*/ 	.short	(.L_9 - .L_8)
	.align		4
.L_8:
        /*0028*/ 	.word	index@(triton_poi_fused__native_batch_norm_legit_no_training_7)
        /*002c*/ 	.word	0x00000000
.L_9:


//--------------------- .nv.info.triton_poi_fused__native_batch_norm_legit_no_training_7 --------------------------
	.section	.nv.info.triton_poi_fused__native_batch_norm_legit_no_training_7,"",@"SHT_CUDA_INFO"
	.sectionflags	@""
	.align	4


	//----- nvinfo : EIATTR_CUDA_API_VERSION
	.align		4
        /*0000*/ 	.byte	0x04, 0x37
        /*0002*/ 	.short	(.L_11 - .L_10)
.L_10:
        /*0004*/ 	.word	0x0000007c


	//----- nvinfo : EIATTR_KPARAM_INFO
	.align		4
.L_11:
        /*0008*/ 	.byte	0x04, 0x17
        /*000a*/ 	.short	(.L_13 - .L_12)
.L_12:
        /*000c*/ 	.word	0x00000000
        /*0010*/ 	.short	0x0006
        /*0012*/ 	.short	0x0030
        /*0014*/ 	.byte	0x00, 0xf0, 0x11, 0x00


	//----- nvinfo : EIATTR_KPARAM_INFO
	.align		4
.L_13:
        /*0018*/ 	.byte	0x04, 0x17
        /*001a*/ 	.short	(.L_15 - .L_14)
.L_14:
        /*001c*/ 	.word	0x00000000
        /*0020*/ 	.short	0x0005
        /*0022*/ 	.short	0x0028
        /*0024*/ 	.byte	0x00, 0xf4, 0x21, 0x00


	//----- nvinfo : EIATTR_KPARAM_INFO
	.align		4
.L_15:
        /*0028*/ 	.byte	0x04, 0x17
        /*002a*/ 	.short	(.L_17 - .L_16)
.L_16:
        /*002c*/ 	.word	0x00000000
        /*0030*/ 	.short	0x0004
        /*0032*/ 	.short	0x0020
        /*0034*/ 	.byte	0x00, 0xf4, 0x21, 0x00


	//----- nvinfo : EIATTR_KPARAM_INFO
	.align		4
.L_17:
        /*0038*/ 	.byte	0x04, 0x17
        /*003a*/ 	.short	(.L_19 - .L_18)
.L_18:
        /*003c*/ 	.word	0x00000000
        /*0040*/ 	.short	0x0003
        /*0042*/ 	.short	0x0018
        /*0044*/ 	.byte	0x00, 0xf4, 0x21, 0x00


	//----- nvinfo : EIATTR_KPARAM_INFO
	.align		4
.L_19:
        /*0048*/ 	.byte	0x04, 0x17
        /*004a*/ 	.short	(.L_21 - .L_20)
.L_20:
        /*004c*/ 	.word	0x00000000
        /*0050*/ 	.short	0x0002
        /*0052*/ 	.short	0x0010
        /*0054*/ 	.byte	0x00, 0xf4, 0x21, 0x00


	//----- nvinfo : EIATTR_KPARAM_INFO
	.align		4
.L_21:
        /*0058*/ 	.byte	0x04, 0x17
        /*005a*/ 	.short	(.L_23 - .L_22)
.L_22:
        /*005c*/ 	.word	0x00000000
        /*0060*/ 	.short	0x0001
        /*0062*/ 	.short	0x0008
        /*0064*/ 	.byte	0x00, 0xf4, 0x21, 0x00


	//----- nvinfo : EIATTR_KPARAM_INFO
	.align		4
.L_23:
        /*0068*/ 	.byte	0x04, 0x17
        /*006a*/ 	.short	(.L_25 - .L_24)
.L_24:
        /*006c*/ 	.word	0x00000000
        /*0070*/ 	.short	0x0000
        /*0072*/ 	.short	0x0000
        /*0074*/ 	.byte	0x00, 0xf4, 0x21, 0x00


	//----- nvinfo : EIATTR_SPARSE_MMA_MASK
	.align		4
.L_25:
        /*0078*/ 	.byte	0x03, 0x50
        /*007a*/ 	.short	0x0000


	//----- nvinfo : EIATTR_MAXREG_COUNT
	.align		4
        /*007c*/ 	.byte	0x03, 0x1b
        /*007e*/ 	.short	0x00ff


	//----- nvinfo : EIATTR_EXIT_INSTR_OFFSETS
	.align		4
        /*0080*/ 	.byte	0x04, 0x1c
        /*0082*/ 	.short	(.L_27 - .L_26)


	//   ....[0]....
.L_26:
        /*0084*/ 	.word	0x00000380


	//----- nvinfo : EIATTR_REQNTID
	.align		4
.L_27:
        /*0088*/ 	.byte	0x04, 0x10
        /*008a*/ 	.short	(.L_29 - .L_28)
.L_28:
        /*008c*/ 	.word	0x00000080
        /*0090*/ 	.word	0x00000001
        /*0094*/ 	.word	0x00000001


	//----- nvinfo : EIATTR_CBANK_PARAM_SIZE
	.align		4
.L_29:
        /*0098*/ 	.byte	0x03, 0x19
        /*009a*/ 	.short	0x0034


	//----- nvinfo : EIATTR_PARAM_CBANK
	.align		4
        /*009c*/ 	.byte	0x04, 0x0a
        /*009e*/ 	.short	(.L_31 - .L_30)
	.align		4
.L_30:
        /*00a0*/ 	.word	index@(.nv.constant0.triton_poi_fused__native_batch_norm_legit_no_training_7)
        /*00a4*/ 	.short	0x0210
        /*00a6*/ 	.short	0x0034


	//----- nvinfo : EIATTR_SW_WAR
	.align		4
.L_31:
        /*00a8*/ 	.byte	0x04, 0x36
        /*00aa*/ 	.short	(.L_33 - .L_32)
.L_32:
        /*00ac*/ 	.word	0x00000008
.L_33:


//--------------------- .nv.callgraph             --------------------------
	.section	.nv.callgraph,"",@"SHT_CUDA_CALLGRAPH"
	.align	4
	.sectionentsize	8
	.align		4
        /*0000*/ 	.word	0x00000000
	.align		4
        /*0004*/ 	.word	0xffffffff
	.align		4
        /*0008*/ 	.word	0x00000000
	.align		4
        /*000c*/ 	.word	0xfffffffe
	.align		4
        /*0010*/ 	.word	0x00000000
	.align		4
        /*0014*/ 	.word	0xfffffffd
	.align		4
        /*0018*/ 	.word	0x00000000
	.align		4
        /*001c*/ 	.word	0xfffffffc


//--------------------- .nv.constant4             --------------------------
	.section	.nv.constant4,"a",@progbits
	.align	8
	.align		8
.nv.constant4:
        /*0000*/ 	.dword	_$_str
	.align		8
        /*0008*/ 	.dword	_$_str_$_2


//--------------------- .text.triton_poi_fused__native_batch_norm_legit_no_training_7 --------------------------
	.section	.text.triton_poi_fused__native_batch_norm_legit_no_training_7,"ax",@progbits
	.align	128
        .global         triton_poi_fused__native_batch_norm_legit_no_training_7
        .type           triton_poi_fused__native_batch_norm_legit_no_training_7,@function
        .size           triton_poi_fused__native_batch_norm_legit_no_training_7,(.L_x_1 - triton_poi_fused__native_batch_norm_legit_no_training_7)
        .other          triton_poi_fused__native_batch_norm_legit_no_training_7,@"STO_CUDA_ENTRY STV_DEFAULT"
triton_poi_fused__native_batch_norm_legit_no_training_7:
.text.triton_poi_fused__native_batch_norm_legit_no_training_7:
[----:B------:R-:W-:Y:S01]  /*0000*/  LDC R1, c[0x0][0x28] ;  /* 0x00000a00ff017b82 */ /* 0x000fe20000000800 */
[----:B------:R-:W1:Y:S07]  /*0010*/  S2R R0, SR_TID.X ;  /* 0x0000000000007919 */ /* 0x000e6e0000002100 */
[----:B------:R-:W2:Y:S01]  /*0020*/  LDC.64 R2, c[0x0][0x220] ;  /* 0x00008800ff027b82 */ /* 0x000ea20000000a00 */
[----:B------:R-:W-:Y:S01]  /*0030*/  ULDC.64 UR4, c[0x0][0x208] ;  /* 0x0000820000047ab9 */ /* 0x000fe20000000a00 */
[----:B------:R-:W3:Y:S06]  /*0040*/  S2R R5, SR_CTAID.X ;  /* 0x0000000000057919 */ /* 0x000eec0000002500 */
[----:B------:R-:W4:Y:S08]  /*0050*/  LDC.64 R6, c[0x0][0x218] ;  /* 0x00008600ff067b82 */ /* 0x000f300000000a00 */
[----:B------:R-:W5:Y:S08]  /*0060*/  LDC.64 R8, c[0x0][0x228] ;  /* 0x00008a00ff087b82 */ /* 0x000f700000000a00 */
[----:B------:R-:W5:Y:S01]  /*0070*/  LDC.64 R10, c[0x0][0x230] ;  /* 0x00008c00ff0a7b82 */ /* 0x000f620000000a00 */
[----:B-1----:R-:W-:-:S04]  /*0080*/  SHF.L.U32 R0, R0, 0x1, RZ ;  /* 0x0000000100007819 */ /* 0x002fc800000006ff */
[----:B------:R-:W-:-:S04]  /*0090*/  LOP3.LUT R0, R0, 0xfe, RZ, 0xc0, !PT ;  /* 0x000000fe00007812 */ /* 0x000fc800078ec0ff */
[----:B---3--:R-:W-:-:S05]  /*00a0*/  LEA R0, R5, R0, 0x8 ;  /* 0x0000000005007211 */ /* 0x008fca00078e40ff */
[----:B------:R-:W-:-:S05]  /*00b0*/  IMAD.HI R4, R0, 0x2aaaaaab, RZ ;  /* 0x2aaaaaab00047827 */ /* 0x000fca00078e02ff */
[----:B------:R-:W-:-:S04]  /*00c0*/  SHF.R.U32.HI R5, RZ, 0x1f, R4 ;  /* 0x0000001fff057819 */ /* 0x000fc80000011604 */
[----:B------:R-:W-:-:S05]  /*00d0*/  LEA.HI R5, R4, R5, RZ, 0x1e ;  /* 0x0000000504057211 */ /* 0x000fca00078ff0ff */
[----:B------:R-:W-:Y:S02]  /*00e0*/  IMAD R13, R5, -0x18, R0 ;  /* 0xffffffe8050d7824 */ /* 0x000fe400078e0200 */
[----:B------:R-:W1:Y:S02]  /*00f0*/  LDC.64 R4, c[0x0][0x210] ;  /* 0x00008400ff047b82 */ /* 0x000e640000000a00 */
[----:B--2---:R-:W-:-:S06]  /*0100*/  IMAD.WIDE R2, R13, 0x4, R2 ;  /* 0x000000040d027825 */ /* 0x004fcc00078e0202 */
[----:B------:R-:W2:Y:S01]  /*0110*/  LDG.E.EL.64 R2, desc[UR4][R2.64] ;  /* 0x0000000402027981 */ /* 0x000ea2000c2e1b00 */
[----:B----4-:R-:W-:-:S06]  /*0120*/  IMAD.WIDE R6, R13, 0x4, R6 ;  /* 0x000000040d067825 */ /* 0x010fcc00078e0206 */
[----:B------:R-:W3:Y:S01]  /*0130*/  LDG.E.EL.64 R6, desc[UR4][R6.64] ;  /* 0x0000000406067981 */ /* 0x000ee2000c2e1b00 */
[----:B-1----:R-:W-:-:S06]  /*0140*/  IMAD.WIDE R4, R0, 0x4, R4 ;  /* 0x0000000400047825 */ /* 0x002fcc00078e0204 */
[----:B------:R-:W3:Y:S01]  /*0150*/  LDG.E.64 R4, desc[UR4][R4.64] ;  /* 0x0000000404047981 */ /* 0x000ee2000c1e1b00 */
[----:B-----5:R-:W-:-:S04]  /*0160*/  IMAD.WIDE R8, R13, 0x4, R8 ;  /* 0x000000040d087825 */ /* 0x020fc800078e0208 */
[----:B0-----:R-:W-:Y:S02]  /*0170*/  IMAD.WIDE R10, R13, 0x4, R10 ;  /* 0x000000040d0a7825 */ /* 0x001fe400078e020a */
[----:B------:R-:W4:Y:S04]  /*0180*/  LDG.E.EL.64 R8, desc[UR4][R8.64] ;  /* 0x0000000408087981 */ /* 0x000f28000c2e1b00 */
[----:B------:R-:W4:Y:S01]  /*0190*/  LDG.E.EL.64 R10, desc[UR4][R10.64] ;  /* 0x000000040a0a7981 */ /* 0x000f22000c2e1b00 */
[----:B------:R-:W-:Y:S01]  /*01a0*/  HFMA2.MMA R15, -RZ, RZ, 1.625, 0 ;  /* 0x3e800000ff0f7435 */ /* 0x000fe200000001ff */
[----:B--2---:R-:W-:Y:S01]  /*01b0*/  FADD R2, R2, 9.9999997473787516356e-06 ;  /* 0x3727c5ac02027421 */ /* 0x004fe20000000000 */
[----:B------:R-:W-:-:S03]  /*01c0*/  FADD R12, R3, 9.9999997473787516356e-06 ;  /* 0x3727c5ac030c7421 */ /* 0x000fc60000000000 */
[----:B------:R0:W1:Y:S08]  /*01d0*/  MUFU.SQRT R13, R2 ;  /* 0x00000002000d7308 */ /* 0x0000700000002000 */
[----:B------:R-:W2:Y:S01]  /*01e0*/  MUFU.SQRT R14, R12 ;  /* 0x0000000c000e7308 */ /* 0x000ea20000002000 */
[----:B0-----:R-:W0:Y:S01]  /*01f0*/  LDC.64 R2, c[0x0][0x238] ;  /* 0x00008e00ff027b82 */ /* 0x001e220000000a00 */
[----:B-1----:R-:W-:-:S02]  /*0200*/  FSETP.GT.AND P0, PT, R13, 8.50705917302346158658e+37, PT ;  /* 0x7e8000000d00780b */ /* 0x002fc40003f04000 */
[----:B------:R-:W-:Y:S02]  /*0210*/  FSETP.GEU.AND P2, PT, R13, 1.175494350822287508e-38, PT ;  /* 0x008000000d00780b */ /* 0x000fe40003f4e000 */
[C---:B--2---:R-:W-:Y:S02]  /*0220*/  FSETP.GT.AND P1, PT, R14.reuse, 8.50705917302346158658e+37, PT ;  /* 0x7e8000000e00780b */ /* 0x044fe40003f24000 */
[----:B------:R-:W-:-:S07]  /*0230*/  FSETP.GEU.AND P3, PT, R14, 1.175494350822287508e-38, PT ;  /* 0x008000000e00780b */ /* 0x000fce0003f6e000 */
[----:B------:R-:W-:-:S04]  /*0240*/  @P0 FMUL R13, R13, 0.25 ;  /* 0x3e8000000d0d0820 */ /* 0x000fc80000400000 */
[----:B------:R-:W-:Y:S01]  /*0250*/  @!P2 FMUL R13, R13, 16777216 ;  /* 0x4b8000000d0da820 */ /* 0x000fe20000400000 */
[----:B------:R-:W-:-:S04]  /*0260*/  @P1 FMUL R14, R14, 0.25 ;  /* 0x3e8000000e0e1820 */ /* 0x000fc80000400000 */
[----:B------:R-:W-:Y:S01]  /*0270*/  @!P3 FMUL R14, R14, 16777216 ;  /* 0x4b8000000e0eb820 */ /* 0x000fe20000400000 */
[----:B------:R-:W1:Y:S01]  /*0280*/  MUFU.RCP R13, R13 ;  /* 0x0000000d000d7308 */ /* 0x000e620000001000 */
[----:B------:R-:W-:-:S07]  /*0290*/  FSEL R12, R15, 1, P0 ;  /* 0x3f8000000f0c7808 */ /* 0x000fce0000000000 */
[----:B------:R-:W2:Y:S01]  /*02a0*/  MUFU.RCP R14, R14 ;  /* 0x0000000e000e7308 */ /* 0x000ea20000001000 */
[----:B------:R-:W-:Y:S01]  /*02b0*/  FSEL R15, R15, 1, P1 ;  /* 0x3f8000000f0f7808 */ /* 0x000fe20000800000 */
[----:B------:R-:W-:Y:S01]  /*02c0*/  @!P2 FMUL R12, R12, 16777216 ;  /* 0x4b8000000c0ca820 */ /* 0x000fe20000400000 */
[----:B---3--:R-:W-:-:S03]  /*02d0*/  FADD R4, R4, -R6 ;  /* 0x8000000604047221 */ /* 0x008fc60000000000 */
[----:B------:R-:W-:Y:S01]  /*02e0*/  @!P3 FMUL R15, R15, 16777216 ;  /* 0x4b8000000f0fb820 */ /* 0x000fe20000400000 */
[----:B------:R-:W-:Y:S01]  /*02f0*/  FADD R5, R5, -R7 ;  /* 0x8000000705057221 */ /* 0x000fe20000000000 */
[----:B-1----:R-:W-:Y:S02]  /*0300*/  FMUL R13, R13, R12 ;  /* 0x0000000c0d0d7220 */ /* 0x002fe40000400000 */
[----:B--2---:R-:W-:Y:S02]  /*0310*/  FMUL R6, R14, R15 ;  /* 0x0000000f0e067220 */ /* 0x004fe40000400000 */
[----:B------:R-:W-:Y:S02]  /*0320*/  FMUL R13, R4, R13 ;  /* 0x0000000d040d7220 */ /* 0x000fe40000400000 */
[----:B------:R-:W-:Y:S01]  /*0330*/  FMUL R6, R5, R6 ;  /* 0x0000000605067220 */ /* 0x000fe20000400000 */
[----:B0-----:R-:W-:-:S04]  /*0340*/  IMAD.WIDE R2, R0, 0x4, R2 ;  /* 0x0000000400027825 */ /* 0x001fc800078e0202 */
[----:B----4-:R-:W-:Y:S01]  /*0350*/  FFMA R8, R8, R13, R10 ;  /* 0x0000000d08087223 */ /* 0x010fe2000000000a */
[----:B------:R-:W-:-:S05]  /*0360*/  FFMA R9, R9, R6, R11 ;  /* 0x0000000609097223 */ /* 0x000fca000000000b */
[----:B------:R-:W-:Y:S01]  /*0370*/  STG.E.64 desc[UR4][R2.64], R8 ;  /* 0x0000000802007986 */ /* 0x000fe2000c101b04 */
[----:B------:R-:W-:Y:S05]  /*0380*/  EXIT ;  /* 0x000000000000794d */ /* 0x000fea0003800000 */
.L_x_0:
[----:B------:R-:W-:-:S00]  /*0390*/  BRA `(.L_x_0) ;  /* 0xfffffffc00fc7947 */ /* 0x000fc0000383ffff */
[----:B------:R-:W-:-:S00]  /*03a0*/  NOP ;  /* 0x0000000000007918 */ /* 0x000fc00000000000 */
        /* <DEDUP_REMOVED lines=13> */
.L_x_1:


//--------------------- .nv.global.init           --------------------------
	.section	.nv.global.init,"aw",@progbits
.nv.global.init:
	.type		_$_str,@object
	.size		_$_str,(_$_str_$_2 - _$_str)
_$_str:
        /*0000*/ 	.byte	0x5f, 0x5f, 0x43, 0x55, 0x44, 0x41, 0x5f, 0x46, 0x54, 0x5a, 0x00
	.type		_$_str_$_2,@object
	.size		_$_str_$_2,(.L_1 - _$_str_$_2)
_$_str_$_2:
        /*000b*/ 	.byte	0x5f, 0x5f, 0x43, 0x55, 0x44, 0x41, 0x5f, 0x50, 0x52, 0x45, 0x43, 0x5f, 0x53, 0x51, 0x52, 0x54
        /*001b*/ 	.byte	0x00
.L_1:


//--------------------- .nv.constant0.triton_poi_fused__native_batch_norm_legit_no_training_7 --------------------------
	.section	.nv.constant0.triton_poi_fused__native_batch_norm_legit_no_training_7,"a",@progbits
	.sectionflags	@""
	.align	4
.nv.constant0.triton_poi_fused__native_batch_norm_legit_no_training_7:
	.zero		580
